//
// Generated by NVIDIA NVVM Compiler
//
// Compiler Build ID: CL-36424714
// Cuda compilation tools, release 13.0, V13.0.88
// Based on NVVM 20.0.0
//

.version 9.0
.target sm_100
.address_size 64

	// .globl	_Z11kernel_safePfi
.global .align 4 .u32 bpf_lock;
.global .align 4 .u32 bpf_ready_flag;
.global .align 8 .u64 bpf_shared_data;
.global .align 8 .b8 bpf_results[8192];

.visible .entry _Z11kernel_safePfi(
	.param .u64 .ptr .align 1 _Z11kernel_safePfi_param_0,
	.param .u32 _Z11kernel_safePfi_param_1
)
{
	.reg .pred 	%p<2>;
	.reg .b32 	%r<7>;
	.reg .b32 	%f<3>;
	.reg .b64 	%rd<10>;

	ld.param.u64 	%rd1, [_Z11kernel_safePfi_param_0];
	ld.param.u32 	%r2, [_Z11kernel_safePfi_param_1];
	mov.u32 	%r3, %tid.x;
	mov.u32 	%r4, %ctaid.x;
	mov.u32 	%r5, %ntid.x;
	mad.lo.s32 	%r1, %r4, %r5, %r3;
	// begin inline asm
	mov.u64 %rd2, %globaltimer;
	// end inline asm
	shl.b32 	%r6, %r1, 3;
	cvt.u64.u32 	%rd3, %r6;
	and.b64  	%rd4, %rd3, 8184;
	mov.u64 	%rd5, bpf_results;
	add.s64 	%rd6, %rd5, %rd4;
	st.global.u64 	[%rd6], %rd2;
	setp.ge.s32 	%p1, %r1, %r2;
	@%p1 bra 	$L__BB0_2;
	cvta.to.global.u64 	%rd7, %rd1;
	mul.wide.s32 	%rd8, %r1, 4;
	add.s64 	%rd9, %rd7, %rd8;
	ld.global.f32 	%f1, [%rd9];
	add.f32 	%f2, %f1, %f1;
	st.global.f32 	[%rd9], %f2;
$L__BB0_2:
	ret;

}
	// .globl	_Z24kernel_deadlock_spinlockPfi
.visible .entry _Z24kernel_deadlock_spinlockPfi(
	.param .u64 .ptr .align 1 _Z24kernel_deadlock_spinlockPfi_param_0,
	.param .u32 _Z24kernel_deadlock_spinlockPfi_param_1
)
{
	.reg .pred 	%p<3>;
	.reg .b32 	%r<8>;
	.reg .b32 	%f<3>;
	.reg .b64 	%rd<9>;

	ld.param.u64 	%rd1, [_Z24kernel_deadlock_spinlockPfi_param_0];
	ld.param.u32 	%r2, [_Z24kernel_deadlock_spinlockPfi_param_1];
	mov.u32 	%r3, %tid.x;
	mov.u32 	%r4, %ctaid.x;
	mov.u32 	%r5, %ntid.x;
	mad.lo.s32 	%r1, %r4, %r5, %r3;
$L__BB1_1:
	atom.relaxed.global.cas.b32 	%r6, [bpf_lock], 0, 1;
	setp.ne.s32 	%p1, %r6, 0;
	@%p1 bra 	$L__BB1_1;
	// begin inline asm
	mov.u64 %rd2, %globaltimer;
	// end inline asm
	mul.wide.u32 	%rd3, %r1, 8;
	mov.u64 	%rd4, bpf_results;
	add.s64 	%rd5, %rd4, %rd3;
	st.global.u64 	[%rd5], %rd2;
	atom.global.exch.b32 	%r7, [bpf_lock], 0;
	setp.ge.s32 	%p2, %r1, %r2;
	@%p2 bra 	$L__BB1_4;
	cvta.to.global.u64 	%rd6, %rd1;
	mul.wide.s32 	%rd7, %r1, 4;
	add.s64 	%rd8, %rd6, %rd7;
	ld.global.f32 	%f1, [%rd8];
	add.f32 	%f2, %f1, %f1;
	st.global.f32 	[%rd8], %f2;
$L__BB1_4:
	ret;

}
	// .globl	_Z33kernel_deadlock_producer_consumerPfi
.visible .entry _Z33kernel_deadlock_producer_consumerPfi(
	.param .u64 .ptr .align 1 _Z33kernel_deadlock_producer_consumerPfi_param_0,
	.param .u32 _Z33kernel_deadlock_producer_consumerPfi_param_1
)
{
	.reg .pred 	%p<4>;
	.reg .b32 	%r<10>;
	.reg .b32 	%f<3>;
	.reg .b64 	%rd<13>;

	ld.param.u64 	%rd2, [_Z33kernel_deadlock_producer_consumerPfi_param_0];
	ld.param.u32 	%r1, [_Z33kernel_deadlock_producer_consumerPfi_param_1];
	mov.u32 	%r2, %tid.x;
	mov.u32 	%r3, %ctaid.x;
	mov.u32 	%r4, %ntid.x;
	mad.lo.s32 	%r5, %r3, %r4, %r2;
	cvt.u64.u32 	%rd1, %r5;
	and.b64  	%rd3, %rd1, 31;
	setp.eq.s64 	%p1, %rd3, 0;
	@%p1 bra 	$L__BB2_1;
	bra.uni 	$L__BB2_2;
$L__BB2_1:
	// begin inline asm
	mov.u64 %rd9, %globaltimer;
	// end inline asm
	st.global.u64 	[bpf_shared_data], %rd9;
	membar.gl;
	atom.global.exch.b32 	%r7, [bpf_ready_flag], 1;
	bra.uni 	$L__BB2_4;
$L__BB2_2:
	ld.volatile.global.u32 	%r6, [bpf_ready_flag];
	setp.eq.s32 	%p2, %r6, 0;
	@%p2 bra 	$L__BB2_2;
	ld.global.u64 	%rd4, [bpf_shared_data];
	add.s64 	%rd5, %rd4, %rd1;
	shl.b64 	%rd6, %rd1, 3;
	mov.u64 	%rd7, bpf_results;
	add.s64 	%rd8, %rd7, %rd6;
	st.global.u64 	[%rd8], %rd5;
$L__BB2_4:
	cvt.u32.u64 	%r8, %rd1;
	setp.ge.s32 	%p3, %r8, %r1;
	@%p3 bra 	$L__BB2_6;
	cvta.to.global.u64 	%rd10, %rd2;
	mul.wide.s32 	%rd11, %r8, 4;
	add.s64 	%rd12, %rd10, %rd11;
	ld.global.f32 	%f1, [%rd12];
	add.f32 	%f2, %f1, %f1;
	st.global.f32 	[%rd12], %f2;
$L__BB2_6:
	ret;

}
	// .globl	_Z31kernel_deadlock_data_dependencyPfi
.visible .entry _Z31kernel_deadlock_data_dependencyPfi(
	.param .u64 .ptr .align 1 _Z31kernel_deadlock_data_dependencyPfi_param_0,
	.param .u32 _Z31kernel_deadlock_data_dependencyPfi_param_1
)
{
	.reg .pred 	%p<3>;
	.reg .b32 	%r<6>;
	.reg .b32 	%f<3>;
	.reg .b64 	%rd<16>;

	ld.param.u64 	%rd5, [_Z31kernel_deadlock_data_dependencyPfi_param_0];
	ld.param.u32 	%r2, [_Z31kernel_deadlock_data_dependencyPfi_param_1];
	mov.u32 	%r3, %tid.x;
	mov.u32 	%r4, %ctaid.x;
	mov.u32 	%r5, %ntid.x;
	mad.lo.s32 	%r1, %r4, %r5, %r3;
	cvt.u64.u32 	%rd6, %r1;
	and.b64  	%rd7, %rd6, 31;
	setp.eq.s64 	%p1, %rd7, 0;
	mul.wide.u32 	%rd8, %r1, 8;
	mov.u64 	%rd9, bpf_results;
	add.s64 	%rd1, %rd9, %rd8;
	@%p1 bra 	$L__BB3_2;
	ld.global.u64 	%rd10, [%rd1+-8];
	add.s64 	%rd15, %rd10, 1;
	bra.uni 	$L__BB3_3;
$L__BB3_2:
	// begin inline asm
	mov.u64 %rd15, %globaltimer;
	// end inline asm
$L__BB3_3:
	st.global.u64 	[%rd1], %rd15;
	setp.ge.s32 	%p2, %r1, %r2;
	@%p2 bra 	$L__BB3_5;
	cvta.to.global.u64 	%rd12, %rd5;
	mul.wide.s32 	%rd13, %r1, 4;
	add.s64 	%rd14, %rd12, %rd13;
	ld.global.f32 	%f1, [%rd14];
	add.f32 	%f2, %f1, %f1;
	st.global.f32 	[%rd14], %f2;
$L__BB3_5:
	ret;

}
	// .globl	_Z14kernel_no_hookPfi
.visible .entry _Z14kernel_no_hookPfi(
	.param .u64 .ptr .align 1 _Z14kernel_no_hookPfi_param_0,
	.param .u32 _Z14kernel_no_hookPfi_param_1
)
{
	.reg .pred 	%p<2>;
	.reg .b32 	%r<6>;
	.reg .b32 	%f<3>;
	.reg .b64 	%rd<5>;

	ld.param.u64 	%rd1, [_Z14kernel_no_hookPfi_param_0];
	ld.param.u32 	%r2, [_Z14kernel_no_hookPfi_param_1];
	mov.u32 	%r3, %tid.x;
	mov.u32 	%r4, %ctaid.x;
	mov.u32 	%r5, %ntid.x;
	mad.lo.s32 	%r1, %r4, %r5, %r3;
	setp.ge.s32 	%p1, %r1, %r2;
	@%p1 bra 	$L__BB4_2;
	cvta.to.global.u64 	%rd2, %rd1;
	mul.wide.s32 	%rd3, %r1, 4;
	add.s64 	%rd4, %rd2, %rd3;
	ld.global.f32 	%f1, [%rd4];
	add.f32 	%f2, %f1, %f1;
	st.global.f32 	[%rd4], %f2;
$L__BB4_2:
	ret;

}


// ===== COMPILED SASS (sm_100) =====

	.target	sm_100

	.elftype	@"ET_EXEC"


//--------------------- .note.nv.tkinfo           --------------------------
	.section	.note.nv.tkinfo,"",@"SHT_NOTE"
	.sectionflags	@"SHF_NOTE_NV_TKINFO"
	.tkinfo
        /*0018*/ 	.word	0x00000002
        /*0030*/ 	.string	""
        /*0030*/ 	.string	"ptxas"
        /*0030*/ 	.string	"Cuda compilation tools, release 13.0, V13.0.88"
        /*0030*/ 	.string	"Build cuda_13.0.r13.0/compiler.36424714_0"
        /*0030*/ 	.string	"-arch sm_100 -m 64 "



//--------------------- .note.nv.cuinfo           --------------------------
	.section	.note.nv.cuinfo,"",@"SHT_NOTE"
	.sectionflags	@"SHF_NOTE_NV_CUINFO"
        /*0018*/ 	.short	0x0002
        /*001a*/ 	.short	0x0064
        /*001c*/ 	.short	0x0082
	.zero		2


//--------------------- .nv.info                  --------------------------
	.section	.nv.info,"",@"SHT_CUDA_INFO"
	.align	4


	//----- nvinfo : EIATTR_REGCOUNT
	.align		4
        /*0000*/ 	.byte	0x04, 0x2f
        /*0002*/ 	.short	(.L_5 - .L_4)
	.align		4
.L_4:
        /*0004*/ 	.word	index@(_Z11kernel_safePfi)
        /*0008*/ 	.word	0x0000000a


	//----- nvinfo : EIATTR_FRAME_SIZE
	.align		4
.L_5:
        /*000c*/ 	.byte	0x04, 0x11
        /*000e*/ 	.short	(.L_7 - .L_6)
	.align		4
.L_6:
        /*0010*/ 	.word	index@(_Z11kernel_safePfi)
        /*0014*/ 	.word	0x00000000


	//----- nvinfo : EIATTR_REGCOUNT
	.align		4
.L_7:
        /*0018*/ 	.byte	0x04, 0x2f
        /*001a*/ 	.short	(.L_9 - .L_8)
	.align		4
.L_8:
        /*001c*/ 	.word	index@(_Z24kernel_deadlock_spinlockPfi)
        /*0020*/ 	.word	0x0000000c


	//----- nvinfo : EIATTR_FRAME_SIZE
	.align		4
.L_9:
        /*0024*/ 	.byte	0x04, 0x11
        /*0026*/ 	.short	(.L_11 - .L_10)
	.align		4
.L_10:
        /*0028*/ 	.word	index@(_Z24kernel_deadlock_spinlockPfi)
        /*002c*/ 	.word	0x00000000


	//----- nvinfo : EIATTR_REGCOUNT
	.align		4
.L_11:
        /*0030*/ 	.byte	0x04, 0x2f
        /*0032*/ 	.short	(.L_13 - .L_12)
	.align		4
.L_12:
        /*0034*/ 	.word	index@(_Z33kernel_deadlock_producer_consumerPfi)
        /*0038*/ 	.word	0x0000000e


	//----- nvinfo : EIATTR_FRAME_SIZE
	.align		4
.L_13:
        /*003c*/ 	.byte	0x04, 0x11
        /*003e*/ 	.short	(.L_15 - .L_14)
	.align		4
.L_14:
        /*0040*/ 	.word	index@(_Z33kernel_deadlock_producer_consumerPfi)
        /*0044*/ 	.word	0x00000000


	//----- nvinfo : EIATTR_REGCOUNT
	.align		4
.L_15:
        /*0048*/ 	.byte	0x04, 0x2f
        /*004a*/ 	.short	(.L_17 - .L_16)
	.align		4
.L_16:
        /*004c*/ 	.word	index@(_Z31kernel_deadlock_data_dependencyPfi)
        /*0050*/ 	.word	0x0000000a


	//----- nvinfo : EIATTR_FRAME_SIZE
	.align		4
.L_17:
        /*0054*/ 	.byte	0x04, 0x11
        /*0056*/ 	.short	(.L_19 - .L_18)
	.align		4
.L_18:
        /*0058*/ 	.word	index@(_Z31kernel_deadlock_data_dependencyPfi)
        /*005c*/ 	.word	0x00000000


	//----- nvinfo : EIATTR_REGCOUNT
	.align		4
.L_19:
        /*0060*/ 	.byte	0x04, 0x2f
        /*0062*/ 	.short	(.L_21 - .L_20)
	.align		4
.L_20:
        /*0064*/ 	.word	index@(_Z14kernel_no_hookPfi)
        /*0068*/ 	.word	0x00000008


	//----- nvinfo : EIATTR_FRAME_SIZE
	.align		4
.L_21:
        /*006c*/ 	.byte	0x04, 0x11
        /*006e*/ 	.short	(.L_23 - .L_22)
	.align		4
.L_22:
        /*0070*/ 	.word	index@(_Z14kernel_no_hookPfi)
        /*0074*/ 	.word	0x00000000


	//----- nvinfo : EIATTR_MIN_STACK_SIZE
	.align		4
.L_23:
        /*0078*/ 	.byte	0x04, 0x12
        /*007a*/ 	.short	(.L_25 - .L_24)
	.align		4
.L_24:
        /*007c*/ 	.word	index@(_Z14kernel_no_hookPfi)
        /*0080*/ 	.word	0x00000000


	//----- nvinfo : EIATTR_MIN_STACK_SIZE
	.align		4
.L_25:
        /*0084*/ 	.byte	0x04, 0x12
        /*0086*/ 	.short	(.L_27 - .L_26)
	.align		4
.L_26:
        /*0088*/ 	.word	index@(_Z31kernel_deadlock_data_dependencyPfi)
        /*008c*/ 	.word	0x00000000


	//----- nvinfo : EIATTR_MIN_STACK_SIZE
	.align		4
.L_27:
        /*0090*/ 	.byte	0x04, 0x12
        /*0092*/ 	.short	(.L_29 - .L_28)
	.align		4
.L_28:
        /*0094*/ 	.word	index@(_Z33kernel_deadlock_producer_consumerPfi)
        /*0098*/ 	.word	0x00000000


	//----- nvinfo : EIATTR_MIN_STACK_SIZE
	.align		4
.L_29:
        /*009c*/ 	.byte	0x04, 0x12
        /*009e*/ 	.short	(.L_31 - .L_30)
	.align		4
.L_30:
        /*00a0*/ 	.word	index@(_Z24kernel_deadlock_spinlockPfi)
        /*00a4*/ 	.word	0x00000000


	//----- nvinfo : EIATTR_MIN_STACK_SIZE
	.align		4
.L_31:
        /*00a8*/ 	.byte	0x04, 0x12
        /*00aa*/ 	.short	(.L_33 - .L_32)
	.align		4
.L_32:
        /*00ac*/ 	.word	index@(_Z11kernel_safePfi)
        /*00b0*/ 	.word	0x00000000
.L_33:


//--------------------- .nv.compat                --------------------------
	.section	.nv.compat,"",@"SHT_CUDA_COMPAT_INFO"
	.align	4
        /*0000*/ 	.byte	0x02, 0x09, 0x00, 0x00, 0x02, 0x02, 0x01, 0x00, 0x02, 0x05, 0x05, 0x00, 0x03, 0x07, 0x01, 0x01
        /*0010*/ 	.byte	0x02, 0x03, 0x00, 0x00, 0x02, 0x06, 0x01, 0x00, 0x04, 0x0b, 0x08, 0x00, 0x09, 0x00, 0x00, 0x00
        /*0020*/ 	.byte	0x00, 0x00, 0x00, 0x00


//--------------------- .nv.info._Z14kernel_no_hookPfi --------------------------
	.section	.nv.info._Z14kernel_no_hookPfi,"",@"SHT_CUDA_INFO"
	.sectionflags	@""
	.align	4


	//----- nvinfo : EIATTR_CUDA_API_VERSION
	.align		4
        /*0000*/ 	.byte	0x04, 0x37
        /*0002*/ 	.short	(.L_35 - .L_34)
.L_34:
        /*0004*/ 	.word	0x00000082


	//----- nvinfo : EIATTR_KPARAM_INFO
	.align		4
.L_35:
        /*0008*/ 	.byte	0x04, 0x17
        /*000a*/ 	.short	(.L_37 - .L_36)
.L_36:
        /*000c*/ 	.word	0x00000000
        /*0010*/ 	.short	0x0001
        /*0012*/ 	.short	0x0008
        /*0014*/ 	.byte	0x00, 0xf0, 0x11, 0x00


	//----- nvinfo : EIATTR_KPARAM_INFO
	.align		4
.L_37:
        /*0018*/ 	.byte	0x04, 0x17
        /*001a*/ 	.short	(.L_39 - .L_38)
.L_38:
        /*001c*/ 	.word	0x00000000
        /*0020*/ 	.short	0x0000
        /*0022*/ 	.short	0x0000
        /*0024*/ 	.byte	0x00, 0xf5, 0x21, 0x00


	//----- nvinfo : EIATTR_SPARSE_MMA_MASK
	.align		4
.L_39:
        /*0028*/ 	.byte	0x03, 0x50
        /*002a*/ 	.short	0x0000


	//----- nvinfo : EIATTR_MAXREG_COUNT
	.align		4
        /*002c*/ 	.byte	0x03, 0x1b
        /*002e*/ 	.short	0x00ff


	//----- nvinfo : EIATTR_MERCURY_ISA_VERSION
	.align		4
        /*0030*/ 	.byte	0x03, 0x5f
        /*0032*/ 	.short	0x0101


	//----- nvinfo : EIATTR_VRC_CTA_INIT_COUNT
	.align		4
        /*0034*/ 	.byte	0x02, 0x4a
	.zero		1
	.zero		1


	//----- nvinfo : EIATTR_EXIT_INSTR_OFFSETS
	.align		4
        /*0038*/ 	.byte	0x04, 0x1c
        /*003a*/ 	.short	(.L_41 - .L_40)


	//   ....[0]....
.L_40:
        /*003c*/ 	.word	0x00000070


	//   ....[1]....
        /*0040*/ 	.word	0x000000e0


	//----- nvinfo : EIATTR_CBANK_PARAM_SIZE
	.align		4
.L_41:
        /*0044*/ 	.byte	0x03, 0x19
        /*0046*/ 	.short	0x000c


	//----- nvinfo : EIATTR_PARAM_CBANK
	.align		4
        /*0048*/ 	.byte	0x04, 0x0a
        /*004a*/ 	.short	(.L_43 - .L_42)
	.align		4
.L_42:
        /*004c*/ 	.word	index@(.nv.constant0._Z14kernel_no_hookPfi)
        /*0050*/ 	.short	0x0380
        /*0052*/ 	.short	0x000c


	//----- nvinfo : EIATTR_SW_WAR
	.align		4
.L_43:
        /*0054*/ 	.byte	0x04, 0x36
        /*0056*/ 	.short	(.L_45 - .L_44)
.L_44:
        /*0058*/ 	.word	0x00000008
.L_45:


//--------------------- .nv.info._Z31kernel_deadlock_data_dependencyPfi --------------------------
	.section	.nv.info._Z31kernel_deadlock_data_dependencyPfi,"",@"SHT_CUDA_INFO"
	.sectionflags	@""
	.align	4


	//----- nvinfo : EIATTR_CUDA_API_VERSION
	.align		4
        /*0000*/ 	.byte	0x04, 0x37
        /*0002*/ 	.short	(.L_47 - .L_46)
.L_46:
        /*0004*/ 	.word	0x00000082


	//----- nvinfo : EIATTR_KPARAM_INFO
	.align		4
.L_47:
        /*0008*/ 	.byte	0x04, 0x17
        /*000a*/ 	.short	(.L_49 - .L_48)
.L_48:
        /*000c*/ 	.word	0x00000000
        /*0010*/ 	.short	0x0001
        /*0012*/ 	.short	0x0008
        /*0014*/ 	.byte	0x00, 0xf0, 0x11, 0x00


	//----- nvinfo : EIATTR_KPARAM_INFO
	.align		4
.L_49:
        /*0018*/ 	.byte	0x04, 0x17
        /*001a*/ 	.short	(.L_51 - .L_50)
.L_50:
        /*001c*/ 	.word	0x00000000
        /*0020*/ 	.short	0x0000
        /*0022*/ 	.short	0x0000
        /*0024*/ 	.byte	0x00, 0xf5, 0x21, 0x00


	//----- nvinfo : EIATTR_SPARSE_MMA_MASK
	.align		4
.L_51:
        /*0028*/ 	.byte	0x03, 0x50
        /*002a*/ 	.short	0x0000


	//----- nvinfo : EIATTR_MAXREG_COUNT
	.align		4
        /*002c*/ 	.byte	0x03, 0x1b
        /*002e*/ 	.short	0x00ff


	//----- nvinfo : EIATTR_MERCURY_ISA_VERSION
	.align		4
        /*0030*/ 	.byte	0x03, 0x5f
        /*0032*/ 	.short	0x0101


	//----- nvinfo : EIATTR_VRC_CTA_INIT_COUNT
	.align		4
        /*0034*/ 	.byte	0x02, 0x4a
	.zero		1
	.zero		1


	//----- nvinfo : EIATTR_EXIT_INSTR_OFFSETS
	.align		4
        /*0038*/ 	.byte	0x04, 0x1c
        /*003a*/ 	.short	(.L_53 - .L_52)


	//   ....[0]....
.L_52:
        /*003c*/ 	.word	0x00000140


	//   ....[1]....
        /*0040*/ 	.word	0x000001a0


	//----- nvinfo : EIATTR_CRS_STACK_SIZE
	.align		4
.L_53:
        /*0044*/ 	.byte	0x04, 0x1e
        /*0046*/ 	.short	(.L_55 - .L_54)
.L_54:
        /*0048*/ 	.word	0x00000000


	//----- nvinfo : EIATTR_CBANK_PARAM_SIZE
	.align		4
.L_55:
        /*004c*/ 	.byte	0x03, 0x19
        /*004e*/ 	.short	0x000c


	//----- nvinfo : EIATTR_PARAM_CBANK
	.align		4
        /*0050*/ 	.byte	0x04, 0x0a
        /*0052*/ 	.short	(.L_57 - .L_56)
	.align		4
.L_56:
        /*0054*/ 	.word	index@(.nv.constant0._Z31kernel_deadlock_data_dependencyPfi)
        /*0058*/ 	.short	0x0380
        /*005a*/ 	.short	0x000c


	//----- nvinfo : EIATTR_SW_WAR
	.align		4
.L_57:
        /*005c*/ 	.byte	0x04, 0x36
        /*005e*/ 	.short	(.L_59 - .L_58)
.L_58:
        /*0060*/ 	.word	0x00000008
.L_59:


//--------------------- .nv.info._Z33kernel_deadlock_producer_consumerPfi --------------------------
	.section	.nv.info._Z33kernel_deadlock_producer_consumerPfi,"",@"SHT_CUDA_INFO"
	.sectionflags	@""
	.align	4


	//----- nvinfo : EIATTR_CUDA_API_VERSION
	.align		4
        /*0000*/ 	.byte	0x04, 0x37
        /*0002*/ 	.short	(.L_61 - .L_60)
.L_60:
        /*0004*/ 	.word	0x00000082


	//----- nvinfo : EIATTR_KPARAM_INFO
	.align		4
.L_61:
        /*0008*/ 	.byte	0x04, 0x17
        /*000a*/ 	.short	(.L_63 - .L_62)
.L_62:
        /*000c*/ 	.word	0x00000000
        /*0010*/ 	.short	0x0001
        /*0012*/ 	.short	0x0008
        /*0014*/ 	.byte	0x00, 0xf0, 0x11, 0x00


	//----- nvinfo : EIATTR_KPARAM_INFO
	.align		4
.L_63:
        /*0018*/ 	.byte	0x04, 0x17
        /*001a*/ 	.short	(.L_65 - .L_64)
.L_64:
        /*001c*/ 	.word	0x00000000
        /*0020*/ 	.short	0x0000
        /*0022*/ 	.short	0x0000
        /*0024*/ 	.byte	0x00, 0xf5, 0x21, 0x00


	//----- nvinfo : EIATTR_SPARSE_MMA_MASK
	.align		4
.L_65:
        /*0028*/ 	.byte	0x03, 0x50
        /*002a*/ 	.short	0x0000


	//----- nvinfo : EIATTR_MAXREG_COUNT
	.align		4
        /*002c*/ 	.byte	0x03, 0x1b
        /*002e*/ 	.short	0x00ff


	//----- nvinfo : EIATTR_MERCURY_ISA_VERSION
	.align		4
        /*0030*/ 	.byte	0x03, 0x5f
        /*0032*/ 	.short	0x0101


	//----- nvinfo : EIATTR_VRC_CTA_INIT_COUNT
	.align		4
        /*0034*/ 	.byte	0x02, 0x4a
	.zero		1
	.zero		1


	//----- nvinfo : EIATTR_EXIT_INSTR_OFFSETS
	.align		4
        /*0038*/ 	.byte	0x04, 0x1c
        /*003a*/ 	.short	(.L_67 - .L_66)


	//   ....[0]....
.L_66:
        /*003c*/ 	.word	0x00000240


	//   ....[1]....
        /*0040*/ 	.word	0x000002a0


	//----- nvinfo : EIATTR_CRS_STACK_SIZE
	.align		4
.L_67:
        /*0044*/ 	.byte	0x04, 0x1e
        /*0046*/ 	.short	(.L_69 - .L_68)
.L_68:
        /*0048*/ 	.word	0x00000000


	//----- nvinfo : EIATTR_CBANK_PARAM_SIZE
	.align		4
.L_69:
        /*004c*/ 	.byte	0x03, 0x19
        /*004e*/ 	.short	0x000c


	//----- nvinfo : EIATTR_PARAM_CBANK
	.align		4
        /*0050*/ 	.byte	0x04, 0x0a
        /*0052*/ 	.short	(.L_71 - .L_70)
	.align		4
.L_70:
        /*0054*/ 	.word	index@(.nv.constant0._Z33kernel_deadlock_producer_consumerPfi)
        /*0058*/ 	.short	0x0380
        /*005a*/ 	.short	0x000c


	//----- nvinfo : EIATTR_SW_WAR
	.align		4
.L_71:
        /*005c*/ 	.byte	0x04, 0x36
        /*005e*/ 	.short	(.L_73 - .L_72)
.L_72:
        /*0060*/ 	.word	0x00000008
.L_73:


//--------------------- .nv.info._Z24kernel_deadlock_spinlockPfi --------------------------
	.section	.nv.info._Z24kernel_deadlock_spinlockPfi,"",@"SHT_CUDA_INFO"
	.sectionflags	@""
	.align	4


	//----- nvinfo : EIATTR_CUDA_API_VERSION
	.align		4
        /*0000*/ 	.byte	0x04, 0x37
        /*0002*/ 	.short	(.L_75 - .L_74)
.L_74:
        /*0004*/ 	.word	0x00000082


	//----- nvinfo : EIATTR_KPARAM_INFO
	.align		4
.L_75:
        /*0008*/ 	.byte	0x04, 0x17
        /*000a*/ 	.short	(.L_77 - .L_76)
.L_76:
        /*000c*/ 	.word	0x00000000
        /*0010*/ 	.short	0x0001
        /*0012*/ 	.short	0x0008
        /*0014*/ 	.byte	0x00, 0xf0, 0x11, 0x00


	//----- nvinfo : EIATTR_KPARAM_INFO
	.align		4
.L_77:
        /*0018*/ 	.byte	0x04, 0x17
        /*001a*/ 	.short	(.L_79 - .L_78)
.L_78:
        /*001c*/ 	.word	0x00000000
        /*0020*/ 	.short	0x0000
        /*0022*/ 	.short	0x0000
        /*0024*/ 	.byte	0x00, 0xf5, 0x21, 0x00


	//----- nvinfo : EIATTR_SPARSE_MMA_MASK
	.align		4
.L_79:
        /*0028*/ 	.byte	0x03, 0x50
        /*002a*/ 	.short	0x0000


	//----- nvinfo : EIATTR_MAXREG_COUNT
	.align		4
        /*002c*/ 	.byte	0x03, 0x1b
        /*002e*/ 	.short	0x00ff


	//----- nvinfo : EIATTR_MERCURY_ISA_VERSION
	.align		4
        /*0030*/ 	.byte	0x03, 0x5f
        /*0032*/ 	.short	0x0101


	//----- nvinfo : EIATTR_VRC_CTA_INIT_COUNT
	.align		4
        /*0034*/ 	.byte	0x02, 0x4a
	.zero		1
	.zero		1


	//----- nvinfo : EIATTR_EXIT_INSTR_OFFSETS
	.align		4
        /*0038*/ 	.byte	0x04, 0x1c
        /*003a*/ 	.short	(.L_81 - .L_80)


	//   ....[0]....
.L_80:
        /*003c*/ 	.word	0x00000160


	//   ....[1]....
        /*0040*/ 	.word	0x000001c0


	//----- nvinfo : EIATTR_CRS_STACK_SIZE
	.align		4
.L_81:
        /*0044*/ 	.byte	0x04, 0x1e
        /*0046*/ 	.short	(.L_83 - .L_82)
.L_82:
        /*0048*/ 	.word	0x00000000


	//----- nvinfo : EIATTR_CBANK_PARAM_SIZE
	.align		4
.L_83:
        /*004c*/ 	.byte	0x03, 0x19
        /*004e*/ 	.short	0x000c


	//----- nvinfo : EIATTR_PARAM_CBANK
	.align		4
        /*0050*/ 	.byte	0x04, 0x0a
        /*0052*/ 	.short	(.L_85 - .L_84)
	.align		4
.L_84:
        /*0054*/ 	.word	index@(.nv.constant0._Z24kernel_deadlock_spinlockPfi)
        /*0058*/ 	.short	0x0380
        /*005a*/ 	.short	0x000c


	//----- nvinfo : EIATTR_SW_WAR
	.align		4
.L_85:
        /*005c*/ 	.byte	0x04, 0x36
        /*005e*/ 	.short	(.L_87 - .L_86)
.L_86:
        /*0060*/ 	.word	0x00000008
.L_87:


//--------------------- .nv.info._Z11kernel_safePfi --------------------------
	.section	.nv.info._Z11kernel_safePfi,"",@"SHT_CUDA_INFO"
	.sectionflags	@""
	.align	4


	//----- nvinfo : EIATTR_CUDA_API_VERSION
	.align		4
        /*0000*/ 	.byte	0x04, 0x37
        /*0002*/ 	.short	(.L_89 - .L_88)
.L_88:
        /*0004*/ 	.word	0x00000082


	//----- nvinfo : EIATTR_KPARAM_INFO
	.align		4
.L_89:
        /*0008*/ 	.byte	0x04, 0x17
        /*000a*/ 	.short	(.L_91 - .L_90)
.L_90:
        /*000c*/ 	.word	0x00000000
        /*0010*/ 	.short	0x0001
        /*0012*/ 	.short	0x0008
        /*0014*/ 	.byte	0x00, 0xf0, 0x11, 0x00


	//----- nvinfo : EIATTR_KPARAM_INFO
	.align		4
.L_91:
        /*0018*/ 	.byte	0x04, 0x17
        /*001a*/ 	.short	(.L_93 - .L_92)
.L_92:
        /*001c*/ 	.word	0x00000000
        /*0020*/ 	.short	0x0000
        /*0022*/ 	.short	0x0000
        /*0024*/ 	.byte	0x00, 0xf5, 0x21, 0x00


	//----- nvinfo : EIATTR_SPARSE_MMA_MASK
	.align		4
.L_93:
        /*0028*/ 	.byte	0x03, 0x50
        /*002a*/ 	.short	0x0000


	//----- nvinfo : EIATTR_MAXREG_COUNT
	.align		4
        /*002c*/ 	.byte	0x03, 0x1b
        /*002e*/ 	.short	0x00ff


	//----- nvinfo : EIATTR_MERCURY_ISA_VERSION
	.align		4
        /*0030*/ 	.byte	0x03, 0x5f
        /*0032*/ 	.short	0x0101


	//----- nvinfo : EIATTR_VRC_CTA_INIT_COUNT
	.align		4
        /*0034*/ 	.byte	0x02, 0x4a
	.zero		1
	.zero		1


	//----- nvinfo : EIATTR_EXIT_INSTR_OFFSETS
	.align		4
        /*0038*/ 	.byte	0x04, 0x1c
        /*003a*/ 	.short	(.L_95 - .L_94)


	//   ....[0]....
.L_94:
        /*003c*/ 	.word	0x000000f0


	//   ....[1]....
        /*0040*/ 	.word	0x00000150


	//----- nvinfo : EIATTR_CBANK_PARAM_SIZE
	.align		4
.L_95:
        /*0044*/ 	.byte	0x03, 0x19
        /*0046*/ 	.short	0x000c


	//----- nvinfo : EIATTR_PARAM_CBANK
	.align		4
        /*0048*/ 	.byte	0x04, 0x0a
        /*004a*/ 	.short	(.L_97 - .L_96)
	.align		4
.L_96:
        /*004c*/ 	.word	index@(.nv.constant0._Z11kernel_safePfi)
        /*0050*/ 	.short	0x0380
        /*0052*/ 	.short	0x000c


	//----- nvinfo : EIATTR_SW_WAR
	.align		4
.L_97:
        /*0054*/ 	.byte	0x04, 0x36
        /*0056*/ 	.short	(.L_99 - .L_98)
.L_98:
        /*0058*/ 	.word	0x00000008
.L_99:


//--------------------- .nv.callgraph             --------------------------
	.section	.nv.callgraph,"",@"SHT_CUDA_CALLGRAPH"
	.align	4
	.sectionentsize	8
	.align		4
        /*0000*/ 	.word	0x00000000
	.align		4
        /*0004*/ 	.word	0xffffffff
	.align		4
        /*0008*/ 	.word	0x00000000
	.align		4
        /*000c*/ 	.word	0xfffffffe
	.align		4
        /*0010*/ 	.word	0x00000000
	.align		4
        /*0014*/ 	.word	0xfffffffd
	.align		4
        /*0018*/ 	.word	0x00000000
	.align		4
        /*001c*/ 	.word	0xfffffffc


//--------------------- .nv.constant4             --------------------------
	.section	.nv.constant4,"a",@progbits
	.align	8
	.align		8
.nv.constant4:
        /*0000*/ 	.dword	bpf_lock
	.align		8
        /*0008*/ 	.dword	bpf_ready_flag
	.align		8
        /*0010*/ 	.dword	bpf_shared_data
	.align		8
        /*0018*/ 	.dword	bpf_results


//--------------------- .text._Z14kernel_no_hookPfi --------------------------
	.section	.text._Z14kernel_no_hookPfi,"ax",@progbits
	.align	128
        .global         _Z14kernel_no_hookPfi
        .type           _Z14kernel_no_hookPfi,@function
        .size           _Z14kernel_no_hookPfi,(.L_x_14 - _Z14kernel_no_hookPfi)
        .other          _Z14kernel_no_hookPfi,@"STO_CUDA_ENTRY STV_DEFAULT"
_Z14kernel_no_hookPfi:
.text._Z14kernel_no_hookPfi:
[----:B------:R-:W-:Y:S01]  /*0000*/  LDC R1, c[0x0][0x37c] ;  /* 0x0000df00ff017b82 */ /* 0x000fe20000000800 */
[----:B------:R-:W0:Y:S07]  /*0010*/  S2R R5, SR_TID.X ;  /* 0x0000000000057919 */ /* 0x000e2e0000002100 */
[----:B------:R-:W0:Y:S01]  /*0020*/  S2UR UR4, SR_CTAID.X ;  /* 0x00000000000479c3 */ /* 0x000e220000002500 */
[----:B------:R-:W1:Y:S07]  /*0030*/  LDCU UR5, c[0x0][0x388] ;  /* 0x00007100ff0577ac */ /* 0x000e6e0008000800 */
[----:B------:R-:W0:Y:S02]  /*0040*/  LDC R0, c[0x0][0x360] ;  /* 0x0000d800ff007b82 */ /* 0x000e240000000800 */
[----:B0-----:R-:W-:-:S05]  /*0050*/  IMAD R5, R0, UR4, R5 ;  /* 0x0000000400057c24 */ /* 0x001fca000f8e0205 */
[----:B-1----:R-:W-:-:S13]  /*0060*/  ISETP.GE.AND P0, PT, R5, UR5, PT ;  /* 0x0000000505007c0c */ /* 0x002fda000bf06270 */
[----:B------:R-:W-:Y:S05]  /*0070*/  @P0 EXIT ;  /* 0x000000000000094d */ /* 0x000fea0003800000 */
[----:B------:R-:W0:Y:S01]  /*0080*/  LDC.64 R2, c[0x0][0x380] ;  /* 0x0000e000ff027b82 */ /* 0x000e220000000a00 */
[----:B------:R-:W1:Y:S01]  /*0090*/  LDCU.64 UR4, c[0x0][0x358] ;  /* 0x00006b00ff0477ac */ /* 0x000e620008000a00 */
[----:B0-----:R-:W-:-:S05]  /*00a0*/  IMAD.WIDE R2, R5, 0x4, R2 ;  /* 0x0000000405027825 */ /* 0x001fca00078e0202 */
[----:B-1----:R-:W2:Y:S02]  /*00b0*/  LDG.E R0, desc[UR4][R2.64] ;  /* 0x0000000402007981 */ /* 0x002ea4000c1e1900 */
[----:B--2---:R-:W-:-:S05]  /*00c0*/  FADD R5, R0, R0 ;  /* 0x0000000000057221 */ /* 0x004fca0000000000 */
[----:B------:R-:W-:Y:S01]  /*00d0*/  STG.E desc[UR4][R2.64], R5 ;  /* 0x0000000502007986 */ /* 0x000fe2000c101904 */
[----:B------:R-:W-:Y:S05]  /*00e0*/  EXIT ;  /* 0x000000000000794d */ /* 0x000fea0003800000 */
.L_x_0:
[----:B------:R-:W-:-:S00]  /*00f0*/  BRA `(.L_x_0) ;  /* 0xfffffffc00fc7947 */ /* 0x000fc0000383ffff */
[----:B------:R-:W-:-:S00]  /*0100*/  NOP ;  /* 0x0000000000007918 */ /* 0x000fc00000000000 */
[----:B------:R-:W-:-:S00]  /*0110*/  NOP ;  /* 0x0000000000007918 */ /* 0x000fc00000000000 */
[----:B------:R-:W-:-:S00]  /*0120*/  NOP ;  /* 0x0000000000007918 */ /* 0x000fc00000000000 */
[----:B------:R-:W-:-:S00]  /*0130*/  NOP ;  /* 0x0000000000007918 */ /* 0x000fc00000000000 */
[----:B------:R-:W-:-:S00]  /*0140*/  NOP ;  /* 0x0000000000007918 */ /* 0x000fc00000000000 */
[----:B------:R-:W-:-:S00]  /*0150*/  NOP ;  /* 0x0000000000007918 */ /* 0x000fc00000000000 */
[----:B------:R-:W-:-:S00]  /*0160*/  NOP ;  /* 0x0000000000007918 */ /* 0x000fc00000000000 */
[----:B------:R-:W-:-:S00]  /*0170*/  NOP ;  /* 0x0000000000007918 */ /* 0x000fc00000000000 */
.L_x_14:


//--------------------- .text._Z31kernel_deadlock_data_dependencyPfi --------------------------
	.section	.text._Z31kernel_deadlock_data_dependencyPfi,"ax",@progbits
	.align	128
        .global         _Z31kernel_deadlock_data_dependencyPfi
        .type           _Z31kernel_deadlock_data_dependencyPfi,@function
        .size           _Z31kernel_deadlock_data_dependencyPfi,(.L_x_15 - _Z31kernel_deadlock_data_dependencyPfi)
        .other          _Z31kernel_deadlock_data_dependencyPfi,@"STO_CUDA_ENTRY STV_DEFAULT"
_Z31kernel_deadlock_data_dependencyPfi:
.text._Z31kernel_deadlock_data_dependencyPfi:
[----:B------:R-:W-:Y:S01]  /*0000*/  LDC R1, c[0x0][0x37c] ;  /* 0x0000df00ff017b82 */ /* 0x000fe20000000800 */
[----:B------:R-:W0:Y:S07]  /*0010*/  S2R R7, SR_TID.X ;  /* 0x0000000000077919 */ /* 0x000e2e0000002100 */
[----:B------:R-:W0:Y:S01]  /*0020*/  S2UR UR6, SR_CTAID.X ;  /* 0x00000000000679c3 */ /* 0x000e220000002500 */
[----:B------:R-:W1:Y:S01]  /*0030*/  LDCU.64 UR4, c[0x0][0x358] ;  /* 0x00006b00ff0477ac */ /* 0x000e620008000a00 */
[----:B------:R-:W-:Y:S06]  /*0040*/  BSSY.RECONVERGENT B0, `(.L_x_1) ;  /* 0x000000c000007945 */ /* 0x000fec0003800200 */
[----:B------:R-:W0:Y:S08]  /*0050*/  LDC R0, c[0x0][0x360] ;  /* 0x0000d800ff007b82 */ /* 0x000e300000000800 */
[----:B------:R-:W2:Y:S01]  /*0060*/  LDC.64 R2, c[0x4][0x18] ;  /* 0x01000600ff027b82 */ /* 0x000ea20000000a00 */
[----:B0-----:R-:W-:-:S05]  /*0070*/  IMAD R7, R0, UR6, R7 ;  /* 0x0000000600077c24 */ /* 0x001fca000f8e0207 */
[C---:B------:R-:W-:Y:S01]  /*0080*/  LOP3.LUT P0, RZ, R7.reuse, 0x1f, RZ, 0xc0, !PT ;  /* 0x0000001f07ff7812 */ /* 0x040fe2000780c0ff */
[----:B--2---:R-:W-:-:S12]  /*0090*/  IMAD.WIDE.U32 R2, R7, 0x8, R2 ;  /* 0x0000000807027825 */ /* 0x004fd800078e0002 */
[----:B-1----:R-:W-:Y:S05]  /*00a0*/  @!P0 BRA `(.L_x_2) ;  /* 0x0000000000108947 */ /* 0x002fea0003800000 */
[----:B------:R-:W2:Y:S02]  /*00b0*/  LDG.E.64 R4, desc[UR4][R2.64+-0x8] ;  /* 0xfffff80402047981 */ /* 0x000ea4000c1e1b00 */
[----:B--2---:R-:W-:-:S04]  /*00c0*/  IADD3 R4, P0, PT, R4, 0x1, RZ ;  /* 0x0000000104047810 */ /* 0x004fc80007f1e0ff */
[----:B------:R-:W-:Y:S01]  /*00d0*/  IADD3.X R5, PT, PT, RZ, R5, RZ, P0, !PT ;  /* 0x00000005ff057210 */ /* 0x000fe200007fe4ff */
[----:B------:R-:W-:Y:S08]  /*00e0*/  BRA `(.L_x_3) ;  /* 0x0000000000047947 */ /* 0x000ff00003800000 */
.L_x_2:
[----:B------:R-:W-:-:S07]  /*00f0*/  CS2R R4, SR_GLOBALTIMERLO ;  /* 0x0000000000047805 */ /* 0x000fce0000015200 */
.L_x_3:
[----:B------:R-:W-:Y:S05]  /*0100*/  BSYNC.RECONVERGENT B0 ;  /* 0x0000000000007941 */ /* 0x000fea0003800200 */
.L_x_1:
[----:B------:R-:W0:Y:S01]  /*0110*/  LDCU UR6, c[0x0][0x388] ;  /* 0x00007100ff0677ac */ /* 0x000e220008000800 */
[----:B------:R1:W-:Y:S01]  /*0120*/  STG.E.64 desc[UR4][R2.64], R4 ;  /* 0x0000000402007986 */ /* 0x0003e2000c101b04 */
[----:B0-----:R-:W-:-:S13]  /*0130*/  ISETP.GE.AND P0, PT, R7, UR6, PT ;  /* 0x0000000607007c0c */ /* 0x001fda000bf06270 */
[----:B-1----:R-:W-:Y:S05]  /*0140*/  @P0 EXIT ;  /* 0x000000000000094d */ /* 0x002fea0003800000 */
[----:B------:R-:W0:Y:S02]  /*0150*/  LDC.64 R2, c[0x0][0x380] ;  /* 0x0000e000ff027b82 */ /* 0x000e240000000a00 */
[----:B0-----:R-:W-:-:S05]  /*0160*/  IMAD.WIDE R2, R7, 0x4, R2 ;  /* 0x0000000407027825 */ /* 0x001fca00078e0202 */
[----:B------:R-:W2:Y:S02]  /*0170*/  LDG.E R0, desc[UR4][R2.64] ;  /* 0x0000000402007981 */ /* 0x000ea4000c1e1900 */
[----:B--2---:R-:W-:-:S05]  /*0180*/  FADD R5, R0, R0 ;  /* 0x0000000000057221 */ /* 0x004fca0000000000 */
[----:B------:R-:W-:Y:S01]  /*0190*/  STG.E desc[UR4][R2.64], R5 ;  /* 0x0000000502007986 */ /* 0x000fe2000c101904 */
[----:B------:R-:W-:Y:S05]  /*01a0*/  EXIT ;  /* 0x000000000000794d */ /* 0x000fea0003800000 */
.L_x_4:
        /* <DEDUP_REMOVED lines=13> */
.L_x_15:


//--------------------- .text._Z33kernel_deadlock_producer_consumerPfi --------------------------
	.section	.text._Z33kernel_deadlock_producer_consumerPfi,"ax",@progbits
	.align	128
        .global         _Z33kernel_deadlock_producer_consumerPfi
        .type           _Z33kernel_deadlock_producer_consumerPfi,@function
        .size           _Z33kernel_deadlock_producer_consumerPfi,(.L_x_16 - _Z33kernel_deadlock_producer_consumerPfi)
        .other          _Z33kernel_deadlock_producer_consumerPfi,@"STO_CUDA_ENTRY STV_DEFAULT"
_Z33kernel_deadlock_producer_consumerPfi:
.text._Z33kernel_deadlock_producer_consumerPfi:
[----:B------:R-:W-:Y:S01]  /*0000*/  LDC R1, c[0x0][0x37c] ;  /* 0x0000df00ff017b82 */ /* 0x000fe20000000800 */
[----:B------:R-:W0:Y:S07]  /*0010*/  S2R R9, SR_TID.X ;  /* 0x0000000000097919 */ /* 0x000e2e0000002100 */
[----:B------:R-:W0:Y:S01]  /*0020*/  S2UR UR6, SR_CTAID.X ;  /* 0x00000000000679c3 */ /* 0x000e220000002500 */
[----:B------:R-:W1:Y:S01]  /*0030*/  LDCU.64 UR4, c[0x0][0x358] ;  /* 0x00006b00ff0477ac */ /* 0x000e620008000a00 */
[----:B------:R-:W-:Y:S06]  /*0040*/  BSSY B0, `(.L_x_5) ;  /* 0x000001d000007945 */ /* 0x000fec0003800000 */
[----:B------:R-:W0:Y:S02]  /*0050*/  LDC R0, c[0x0][0x360] ;  /* 0x0000d800ff007b82 */ /* 0x000e240000000800 */
[----:B0-----:R-:W-:-:S05]  /*0060*/  IMAD R9, R0, UR6, R9 ;  /* 0x0000000600097c24 */ /* 0x001fca000f8e0209 */
[----:B------:R-:W-:-:S13]  /*0070*/  LOP3.LUT P0, RZ, R9, 0x1f, RZ, 0xc0, !PT ;  /* 0x0000001f09ff7812 */ /* 0x000fda000780c0ff */
[----:B-1----:R-:W-:Y:S05]  /*0080*/  @!P0 BRA `(.L_x_6) ;  /* 0x0000000000388947 */ /* 0x002fea0003800000 */
[----:B------:R-:W0:Y:S02]  /*0090*/  LDC.64 R2, c[0x4][0x8] ;  /* 0x01000200ff027b82 */ /* 0x000e240000000a00 */
.L_x_7:
[----:B0-----:R-:W2:Y:S01]  /*00a0*/  LDG.E.STRONG.SYS R0, desc[UR4][R2.64] ;  /* 0x0000000402007981 */ /* 0x001ea2000c1f5900 */
[----:B------:R-:W-:Y:S05]  /*00b0*/  YIELD ;  /* 0x0000000000007946 */ /* 0x000fea0003800000 */
[----:B--2---:R-:W-:-:S13]  /*00c0*/  ISETP.NE.AND P0, PT, R0, RZ, PT ;  /* 0x000000ff0000720c */ /* 0x004fda0003f05270 */
[----:B------:R-:W-:Y:S05]  /*00d0*/  @!P0 BRA `(.L_x_7) ;  /* 0xfffffffc00f08947 */ /* 0x000fea000383ffff */
[----:B------:R-:W0:Y:S01]  /*00e0*/  LDC.64 R2, c[0x4][0x10] ;  /* 0x01000400ff027b82 */ /* 0x000e220000000a00 */
[----:B------:R-:W1:Y:S01]  /*00f0*/  LDCU.64 UR6, c[0x4][0x18] ;  /* 0x01000300ff0677ac */ /* 0x000e620008000a00 */
[----:B0-----:R-:W2:Y:S01]  /*0100*/  LDG.E.64 R2, desc[UR4][R2.64] ;  /* 0x0000000402027981 */ /* 0x001ea2000c1e1b00 */
[----:B-1----:R-:W-:-:S04]  /*0110*/  LEA R6, P1, R9, UR6, 0x3 ;  /* 0x0000000609067c11 */ /* 0x002fc8000f8218ff */
[C---:B------:R-:W-:Y:S02]  /*0120*/  LEA.HI.X R7, R9.reuse, UR7, RZ, 0x3, P1 ;  /* 0x0000000709077c11 */ /* 0x040fe400088f1cff */
[----:B--2---:R-:W-:-:S05]  /*0130*/  IADD3 R4, P0, PT, R9, R2, RZ ;  /* 0x0000000209047210 */ /* 0x004fca0007f1e0ff */
[----:B------:R-:W-:-:S05]  /*0140*/  IMAD.X R5, RZ, RZ, R3, P0 ;  /* 0x000000ffff057224 */ /* 0x000fca00000e0603 */
[----:B------:R0:W-:Y:S01]  /*0150*/  STG.E.64 desc[UR4][R6.64], R4 ;  /* 0x0000000406007986 */ /* 0x0001e2000c101b04 */
[----:B------:R-:W-:Y:S05]  /*0160*/  BRA `(.L_x_8) ;  /* 0x0000000000287947 */ /* 0x000fea0003800000 */
.L_x_6:
[----:B------:R-:W-:Y:S01]  /*0170*/  CS2R R2, SR_GLOBALTIMERLO ;  /* 0x0000000000027805 */ /* 0x000fe20000015200 */
[----:B------:R-:W0:Y:S01]  /*0180*/  LDC.64 R4, c[0x4][0x10] ;  /* 0x01000400ff047b82 */ /* 0x000e220000000a00 */
[----:B------:R-:W-:-:S07]  /*0190*/  IMAD.MOV.U32 R11, RZ, RZ, 0x1 ;  /* 0x00000001ff0b7424 */ /* 0x000fce00078e00ff */
[----:B------:R-:W1:Y:S01]  /*01a0*/  LDC.64 R6, c[0x4][0x8] ;  /* 0x01000200ff067b82 */ /* 0x000e620000000a00 */
[----:B0-----:R2:W-:Y:S01]  /*01b0*/  STG.E.64 desc[UR4][R4.64], R2 ;  /* 0x0000000204007986 */ /* 0x0015e2000c101b04 */
[----:B------:R-:W-:Y:S06]  /*01c0*/  MEMBAR.SC.GPU ;  /* 0x0000000000007992 */ /* 0x000fec0000002000 */
[----:B------:R-:W-:-:S00]  /*01d0*/  ERRBAR ;  /* 0x00000000000079ab */ /* 0x000fc00000000000 */
[----:B------:R-:W-:Y:S06]  /*01e0*/  CGAERRBAR ;  /* 0x00000000000075ab */ /* 0x000fec0000000000 */
[----:B------:R-:W-:Y:S04]  /*01f0*/  CCTL.IVALL ;  /* 0x00000000ff00798f */ /* 0x000fe80002000000 */
[----:B-1----:R2:W5:Y:S02]  /*0200*/  ATOMG.E.EXCH.STRONG.GPU PT, RZ, desc[UR4][R6.64], R11 ;  /* 0x8000000b06ff79a8 */ /* 0x002564000c1ef104 */
.L_x_8:
[----:B------:R-:W-:Y:S05]  /*0210*/  BSYNC B0 ;  /* 0x0000000000007941 */ /* 0x000fea0003800000 */
.L_x_5:
[----:B------:R-:W1:Y:S02]  /*0220*/  LDCU UR6, c[0x0][0x388] ;  /* 0x00007100ff0677ac */ /* 0x000e640008000800 */
[----:B-1----:R-:W-:-:S13]  /*0230*/  ISETP.GE.AND P0, PT, R9, UR6, PT ;  /* 0x0000000609007c0c */ /* 0x002fda000bf06270 */
[----:B------:R-:W-:Y:S05]  /*0240*/  @P0 EXIT ;  /* 0x000000000000094d */ /* 0x000fea0003800000 */
[----:B--2---:R-:W1:Y:S02]  /*0250*/  LDC.64 R2, c[0x0][0x380] ;  /* 0x0000e000ff027b82 */ /* 0x004e640000000a00 */
[----:B-1----:R-:W-:-:S05]  /*0260*/  IMAD.WIDE R2, R9, 0x4, R2 ;  /* 0x0000000409027825 */ /* 0x002fca00078e0202 */
[----:B------:R-:W0:Y:S02]  /*0270*/  LDG.E R0, desc[UR4][R2.64] ;  /* 0x0000000402007981 */ /* 0x000e24000c1e1900 */
[----:B0-----:R-:W-:-:S05]  /*0280*/  FADD R5, R0, R0 ;  /* 0x0000000000057221 */ /* 0x001fca0000000000 */
[----:B------:R-:W-:Y:S01]  /*0290*/  STG.E desc[UR4][R2.64], R5 ;  /* 0x0000000502007986 */ /* 0x000fe2000c101904 */
[----:B------:R-:W-:Y:S05]  /*02a0*/  EXIT ;  /* 0x000000000000794d */ /* 0x000fea0003800000 */
.L_x_9:
        /* <DEDUP_REMOVED lines=13> */
.L_x_16:


//--------------------- .text._Z24kernel_deadlock_spinlockPfi --------------------------
	.section	.text._Z24kernel_deadlock_spinlockPfi,"ax",@progbits
	.align	128
        .global         _Z24kernel_deadlock_spinlockPfi
        .type           _Z24kernel_deadlock_spinlockPfi,@function
        .size           _Z24kernel_deadlock_spinlockPfi,(.L_x_17 - _Z24kernel_deadlock_spinlockPfi)
        .other          _Z24kernel_deadlock_spinlockPfi,@"STO_CUDA_ENTRY STV_DEFAULT"
_Z24kernel_deadlock_spinlockPfi:
.text._Z24kernel_deadlock_spinlockPfi:
[----:B------:R-:W-:Y:S01]  /*0000*/  LDC R1, c[0x0][0x37c] ;  /* 0x0000df00ff017b82 */ /* 0x000fe20000000800 */
[----:B------:R-:W0:Y:S07]  /*0010*/  S2R R9, SR_TID.X ;  /* 0x0000000000097919 */ /* 0x000e2e0000002100 */
[----:B------:R-:W0:Y:S01]  /*0020*/  S2UR UR6, SR_CTAID.X ;  /* 0x00000000000679c3 */ /* 0x000e220000002500 */
[----:B------:R-:W-:Y:S01]  /*0030*/  HFMA2 R5, -RZ, RZ, 0, 5.9604644775390625e-08 ;  /* 0x00000001ff057431 */ /* 0x000fe200000001ff */
[----:B------:R-:W-:Y:S01]  /*0040*/  BSSY B0, `(.L_x_10) ;  /* 0x000000a000007945 */ /* 0x000fe20003800000 */
[----:B------:R-:W1:Y:S05]  /*0050*/  LDCU.64 UR4, c[0x0][0x358] ;  /* 0x00006b00ff0477ac */ /* 0x000e6a0008000a00 */
[----:B------:R-:W0:Y:S08]  /*0060*/  LDC R0, c[0x0][0x360] ;  /* 0x0000d800ff007b82 */ /* 0x000e300000000800 */
[----:B------:R-:W2:Y:S01]  /*0070*/  LDC.64 R2, c[0x4][RZ] ;  /* 0x01000000ff027b82 */ /* 0x000ea20000000a00 */
[----:B01----:R-:W-:-:S07]  /*0080*/  IMAD R9, R0, UR6, R9 ;  /* 0x0000000600097c24 */ /* 0x003fce000f8e0209 */
.L_x_11:
[----:B------:R-:W-:Y:S01]  /*0090*/  MOV R4, RZ ;  /* 0x000000ff00047202 */ /* 0x000fe20000000f00 */
[----:B------:R-:W-:Y:S05]  /*00a0*/  YIELD ;  /* 0x0000000000007946 */ /* 0x000fea0003800000 */
[----:B--2---:R-:W2:Y:S02]  /*00b0*/  ATOMG.E.CAS.STRONG.GPU PT, R0, [R2], R4, R5 ;  /* 0x00000004020073a9 */ /* 0x004ea400001ee105 */
[----:B--2---:R-:W-:-:S13]  /*00c0*/  ISETP.NE.AND P0, PT, R0, RZ, PT ;  /* 0x000000ff0000720c */ /* 0x004fda0003f05270 */
[----:B------:R-:W-:Y:S05]  /*00d0*/  @P0 BRA `(.L_x_11) ;  /* 0xfffffffc00ec0947 */ /* 0x000fea000383ffff */
[----:B------:R-:W-:Y:S05]  /*00e0*/  BSYNC B0 ;  /* 0x0000000000007941 */ /* 0x000fea0003800000 */
.L_x_10:
[----:B------:R-:W-:Y:S01]  /*00f0*/  CS2R R6, SR_GLOBALTIMERLO ;  /* 0x0000000000067805 */ /* 0x000fe20000015200 */
[----:B------:R-:W0:Y:S01]  /*0100*/  LDC.64 R4, c[0x4][0x18] ;  /* 0x01000600ff047b82 */ /* 0x000e220000000a00 */
[----:B------:R-:W1:Y:S02]  /*0110*/  LDCU UR6, c[0x0][0x388] ;  /* 0x00007100ff0677ac */ /* 0x000e640008000800 */
[C---:B-1----:R-:W-:Y:S01]  /*0120*/  ISETP.GE.AND P0, PT, R9.reuse, UR6, PT ;  /* 0x0000000609007c0c */ /* 0x042fe2000bf06270 */
[----:B0-----:R-:W-:-:S05]  /*0130*/  IMAD.WIDE.U32 R4, R9, 0x8, R4 ;  /* 0x0000000809047825 */ /* 0x001fca00078e0004 */
[----:B------:R0:W-:Y:S04]  /*0140*/  STG.E.64 desc[UR4][R4.64], R6 ;  /* 0x0000000604007986 */ /* 0x0001e8000c101b04 */
[----:B------:R0:W5:Y:S03]  /*0150*/  ATOMG.E.EXCH.STRONG.GPU PT, RZ, desc[UR4][R2.64], RZ ;  /* 0x800000ff02ff79a8 */ /* 0x000166000c1ef104 */
[----:B------:R-:W-:Y:S05]  /*0160*/  @P0 EXIT ;  /* 0x000000000000094d */ /* 0x000fea0003800000 */
[----:B0-----:R-:W0:Y:S02]  /*0170*/  LDC.64 R2, c[0x0][0x380] ;  /* 0x0000e000ff027b82 */ /* 0x001e240000000a00 */
[----:B0-----:R-:W-:-:S05]  /*0180*/  IMAD.WIDE R2, R9, 0x4, R2 ;  /* 0x0000000409027825 */ /* 0x001fca00078e0202 */
[----:B------:R-:W2:Y:S02]  /*0190*/  LDG.E R0, desc[UR4][R2.64] ;  /* 0x0000000402007981 */ /* 0x000ea4000c1e1900 */
[----:B--2---:R-:W-:-:S05]  /*01a0*/  FADD R5, R0, R0 ;  /* 0x0000000000057221 */ /* 0x004fca0000000000 */
[----:B------:R-:W-:Y:S01]  /*01b0*/  STG.E desc[UR4][R2.64], R5 ;  /* 0x0000000502007986 */ /* 0x000fe2000c101904 */
[----:B------:R-:W-:Y:S05]  /*01c0*/  EXIT ;  /* 0x000000000000794d */ /* 0x000fea0003800000 */
.L_x_12:
        /* <DEDUP_REMOVED lines=11> */
.L_x_17:


//--------------------- .text._Z11kernel_safePfi  --------------------------
	.section	.text._Z11kernel_safePfi,"ax",@progbits
	.align	128
        .global         _Z11kernel_safePfi
        .type           _Z11kernel_safePfi,@function
        .size           _Z11kernel_safePfi,(.L_x_18 - _Z11kernel_safePfi)
        .other          _Z11kernel_safePfi,@"STO_CUDA_ENTRY STV_DEFAULT"
_Z11kernel_safePfi:
.text._Z11kernel_safePfi:
[----:B------:R-:W-:Y:S01]  /*0000*/  LDC R1, c[0x0][0x37c] ;  /* 0x0000df00ff017b82 */ /* 0x000fe20000000800 */
[----:B------:R-:W0:Y:S07]  /*0010*/  S2R R7, SR_TID.X ;  /* 0x0000000000077919 */ /* 0x000e2e0000002100 */
[----:B------:R-:W0:Y:S01]  /*0020*/  S2UR UR6, SR_CTAID.X ;  /* 0x00000000000679c3 */ /* 0x000e220000002500 */
[----:B------:R-:W1:Y:S07]  /*0030*/  LDCU.64 UR4, c[0x0][0x358] ;  /* 0x00006b00ff0477ac */ /* 0x000e6e0008000a00 */
[----:B------:R-:W0:Y:S02]  /*0040*/  LDC R0, c[0x0][0x360] ;  /* 0x0000d800ff007b82 */ /* 0x000e240000000800 */
[----:B0-----:R-:W-:Y:S01]  /*0050*/  IMAD R7, R0, UR6, R7 ;  /* 0x0000000600077c24 */ /* 0x001fe2000f8e0207 */
[----:B------:R-:W-:Y:S01]  /*0060*/  CS2R R2, SR_GLOBALTIMERLO ;  /* 0x0000000000027805 */ /* 0x000fe20000015200 */
[----:B------:R-:W0:Y:S02]  /*0070*/  LDCU UR8, c[0x0][0x388] ;  /* 0x00007100ff0877ac */ /* 0x000e240008000800 */
[----:B------:R-:W-:Y:S01]  /*0080*/  IMAD.SHL.U32 R0, R7, 0x8, RZ ;  /* 0x0000000807007824 */ /* 0x000fe200078e00ff */
[----:B------:R-:W2:Y:S04]  /*0090*/  LDCU.64 UR6, c[0x4][0x18] ;  /* 0x01000300ff0677ac */ /* 0x000ea80008000a00 */
[----:B------:R-:W-:-:S02]  /*00a0*/  LOP3.LUT R0, R0, 0x1ff8, RZ, 0xc0, !PT ;  /* 0x00001ff800007812 */ /* 0x000fc400078ec0ff */
[----:B0-----:R-:W-:Y:S02]  /*00b0*/  ISETP.GE.AND P0, PT, R7, UR8, PT ;  /* 0x0000000807007c0c */ /* 0x001fe4000bf06270 */
[----:B--2---:R-:W-:-:S04]  /*00c0*/  IADD3 R4, P1, PT, R0, UR6, RZ ;  /* 0x0000000600047c10 */ /* 0x004fc8000ff3e0ff */
[----:B------:R-:W-:-:S05]  /*00d0*/  IADD3.X R5, PT, PT, RZ, UR7, RZ, P1, !PT ;  /* 0x00000007ff057c10 */ /* 0x000fca0008ffe4ff */
[----:B-1----:R0:W-:Y:S02]  /*00e0*/  STG.E.64 desc[UR4][R4.64], R2 ;  /* 0x0000000204007986 */ /* 0x0021e4000c101b04 */
[----:B------:R-:W-:Y:S05]  /*00f0*/  @P0 EXIT ;  /* 0x000000000000094d */ /* 0x000fea0003800000 */
[----:B0-----:R-:W0:Y:S02]  /*0100*/  LDC.64 R2, c[0x0][0x380] ;  /* 0x0000e000ff027b82 */ /* 0x001e240000000a00 */
[----:B0-----:R-:W-:-:S05]  /*0110*/  IMAD.WIDE R2, R7, 0x4, R2 ;  /* 0x0000000407027825 */ /* 0x001fca00078e0202 */
[----:B------:R-:W2:Y:S02]  /*0120*/  LDG.E R0, desc[UR4][R2.64] ;  /* 0x0000000402007981 */ /* 0x000ea4000c1e1900 */
[----:B--2---:R-:W-:-:S05]  /*0130*/  FADD R5, R0, R0 ;  /* 0x0000000000057221 */ /* 0x004fca0000000000 */
[----:B------:R-:W-:Y:S01]  /*0140*/  STG.E desc[UR4][R2.64], R5 ;  /* 0x0000000502007986 */ /* 0x000fe2000c101904 */
[----:B------:R-:W-:Y:S05]  /*0150*/  EXIT ;  /* 0x000000000000794d */ /* 0x000fea0003800000 */
.L_x_13:
        /* <DEDUP_REMOVED lines=10> */
.L_x_18:


//--------------------- .nv.shared.reserved.0     --------------------------
	.section	.nv.shared.reserved.0,"aw",@nobits
	.weak		__nv_reservedSMEM_offset_0_alias
	.size		__nv_reservedSMEM_offset_0_alias, 0, 64
	.other		__nv_reservedSMEM_offset_0_alias,@"STO_CUDA_RESERVED_SHARED STV_DEFAULT"
__nv_reservedSMEM_offset_0_alias:
	.zero		0
	.zero		64


//--------------------- .nv.global                --------------------------
	.section	.nv.global,"aw",@nobits
	.align	8
.nv.global:
	.type		bpf_shared_data,@object
	.size		bpf_shared_data,(bpf_results - bpf_shared_data)
bpf_shared_data:
	.zero		8
	.type		bpf_results,@object
	.size		bpf_results,(bpf_lock - bpf_results)
bpf_results:
	.zero		8192
	.type		bpf_lock,@object
	.size		bpf_lock,(bpf_ready_flag - bpf_lock)
bpf_lock:
	.zero		4
	.type		bpf_ready_flag,@object
	.size		bpf_ready_flag,(.L_1 - bpf_ready_flag)
bpf_ready_flag:
	.zero		4
.L_1:


//--------------------- .nv.constant0._Z14kernel_no_hookPfi --------------------------
	.section	.nv.constant0._Z14kernel_no_hookPfi,"a",@progbits
	.sectionflags	@""
	.align	4
.nv.constant0._Z14kernel_no_hookPfi:
	.zero		908


//--------------------- .nv.constant0._Z31kernel_deadlock_data_dependencyPfi --------------------------
	.section	.nv.constant0._Z31kernel_deadlock_data_dependencyPfi,"a",@progbits
	.sectionflags	@""
	.align	4
.nv.constant0._Z31kernel_deadlock_data_dependencyPfi:
	.zero		908


//--------------------- .nv.constant0._Z33kernel_deadlock_producer_consumerPfi --------------------------
	.section	.nv.constant0._Z33kernel_deadlock_producer_consumerPfi,"a",@progbits
	.sectionflags	@""
	.align	4
.nv.constant0._Z33kernel_deadlock_producer_consumerPfi:
	.zero		908


//--------------------- .nv.constant0._Z24kernel_deadlock_spinlockPfi --------------------------
	.section	.nv.constant0._Z24kernel_deadlock_spinlockPfi,"a",@progbits
	.sectionflags	@""
	.align	4
.nv.constant0._Z24kernel_deadlock_spinlockPfi:
	.zero		908


//--------------------- .nv.constant0._Z11kernel_safePfi --------------------------
	.section	.nv.constant0._Z11kernel_safePfi,"a",@progbits
	.sectionflags	@""
	.align	4
.nv.constant0._Z11kernel_safePfi:
	.zero		908


//--------------------- SYMBOLS --------------------------

	.type		.nv.reservedSmem.offset0,@object
	.size		.nv.reservedSmem.offset0,0x4
